//
// Generated by NVIDIA NVVM Compiler
//
// Compiler Build ID: CL-36424714
// Cuda compilation tools, release 13.0, V13.0.88
// Based on NVVM 20.0.0
//

.version 9.0
.target sm_100
.address_size 64

	// .globl	_Z4initiiPf

.visible .entry _Z4initiiPf(
	.param .u32 _Z4initiiPf_param_0,
	.param .u32 _Z4initiiPf_param_1,
	.param .u64 .ptr .align 1 _Z4initiiPf_param_2
)
{
	.reg .pred 	%p<7>;
	.reg .b32 	%r<32>;
	.reg .b32 	%f<2>;
	.reg .b64 	%rd<11>;

	ld.param.u32 	%r12, [_Z4initiiPf_param_0];
	ld.param.u32 	%r13, [_Z4initiiPf_param_1];
	ld.param.u64 	%rd2, [_Z4initiiPf_param_2];
	cvta.to.global.u64 	%rd1, %rd2;
	mov.u32 	%r14, %tid.x;
	mov.u32 	%r15, %ctaid.x;
	mov.u32 	%r16, %ntid.x;
	mad.lo.s32 	%r30, %r15, %r16, %r14;
	mov.u32 	%r17, %nctaid.x;
	mul.lo.s32 	%r2, %r16, %r17;
	setp.ge.s32 	%p1, %r30, %r12;
	@%p1 bra 	$L__BB0_7;
	cvt.rn.f32.s32 	%f1, %r13;
	add.s32 	%r18, %r30, %r2;
	max.s32 	%r19, %r12, %r18;
	setp.lt.s32 	%p2, %r18, %r12;
	selp.u32 	%r20, 1, 0, %p2;
	add.s32 	%r21, %r18, %r20;
	sub.s32 	%r22, %r19, %r21;
	div.u32 	%r23, %r22, %r2;
	add.s32 	%r3, %r23, %r20;
	and.b32  	%r24, %r3, 3;
	setp.eq.s32 	%p3, %r24, 3;
	@%p3 bra 	$L__BB0_4;
	add.s32 	%r25, %r3, 1;
	and.b32  	%r26, %r25, 3;
	neg.s32 	%r28, %r26;
$L__BB0_3:
	.pragma "nounroll";
	mul.wide.s32 	%rd3, %r30, 4;
	add.s64 	%rd4, %rd1, %rd3;
	st.global.f32 	[%rd4], %f1;
	add.s32 	%r30, %r30, %r2;
	add.s32 	%r28, %r28, 1;
	setp.ne.s32 	%p4, %r28, 0;
	@%p4 bra 	$L__BB0_3;
$L__BB0_4:
	setp.lt.u32 	%p5, %r3, 3;
	@%p5 bra 	$L__BB0_7;
	mul.wide.s32 	%rd7, %r2, 4;
	shl.b32 	%r27, %r2, 2;
$L__BB0_6:
	mul.wide.s32 	%rd5, %r30, 4;
	add.s64 	%rd6, %rd1, %rd5;
	st.global.f32 	[%rd6], %f1;
	add.s64 	%rd8, %rd6, %rd7;
	st.global.f32 	[%rd8], %f1;
	add.s64 	%rd9, %rd8, %rd7;
	st.global.f32 	[%rd9], %f1;
	add.s64 	%rd10, %rd9, %rd7;
	st.global.f32 	[%rd10], %f1;
	add.s32 	%r30, %r27, %r30;
	setp.lt.s32 	%p6, %r30, %r12;
	@%p6 bra 	$L__BB0_6;
$L__BB0_7:
	ret;

}
	// .globl	_Z3addiPfS_
.visible .entry _Z3addiPfS_(
	.param .u32 _Z3addiPfS__param_0,
	.param .u64 .ptr .align 1 _Z3addiPfS__param_1,
	.param .u64 .ptr .align 1 _Z3addiPfS__param_2
)
{
	.reg .pred 	%p<7>;
	.reg .b32 	%r<31>;
	.reg .b32 	%f<16>;
	.reg .b64 	%rd<18>;

	ld.param.u32 	%r12, [_Z3addiPfS__param_0];
	ld.param.u64 	%rd3, [_Z3addiPfS__param_1];
	ld.param.u64 	%rd4, [_Z3addiPfS__param_2];
	cvta.to.global.u64 	%rd1, %rd4;
	cvta.to.global.u64 	%rd2, %rd3;
	mov.u32 	%r13, %tid.x;
	mov.u32 	%r14, %ctaid.x;
	mov.u32 	%r15, %ntid.x;
	mad.lo.s32 	%r29, %r14, %r15, %r13;
	mov.u32 	%r16, %nctaid.x;
	mul.lo.s32 	%r2, %r15, %r16;
	setp.ge.s32 	%p1, %r29, %r12;
	@%p1 bra 	$L__BB1_7;
	add.s32 	%r17, %r29, %r2;
	max.s32 	%r18, %r12, %r17;
	setp.lt.s32 	%p2, %r17, %r12;
	selp.u32 	%r19, 1, 0, %p2;
	add.s32 	%r20, %r17, %r19;
	sub.s32 	%r21, %r18, %r20;
	div.u32 	%r22, %r21, %r2;
	add.s32 	%r3, %r22, %r19;
	and.b32  	%r23, %r3, 3;
	setp.eq.s32 	%p3, %r23, 3;
	@%p3 bra 	$L__BB1_4;
	add.s32 	%r24, %r3, 1;
	and.b32  	%r25, %r24, 3;
	neg.s32 	%r27, %r25;
$L__BB1_3:
	.pragma "nounroll";
	mul.wide.s32 	%rd5, %r29, 4;
	add.s64 	%rd6, %rd1, %rd5;
	add.s64 	%rd7, %rd2, %rd5;
	ld.global.f32 	%f1, [%rd7];
	ld.global.f32 	%f2, [%rd6];
	add.f32 	%f3, %f1, %f2;
	st.global.f32 	[%rd6], %f3;
	add.s32 	%r29, %r29, %r2;
	add.s32 	%r27, %r27, 1;
	setp.ne.s32 	%p4, %r27, 0;
	@%p4 bra 	$L__BB1_3;
$L__BB1_4:
	setp.lt.u32 	%p5, %r3, 3;
	@%p5 bra 	$L__BB1_7;
	mul.wide.s32 	%rd11, %r2, 4;
	shl.b32 	%r26, %r2, 2;
$L__BB1_6:
	mul.wide.s32 	%rd8, %r29, 4;
	add.s64 	%rd9, %rd2, %rd8;
	ld.global.f32 	%f4, [%rd9];
	add.s64 	%rd10, %rd1, %rd8;
	ld.global.f32 	%f5, [%rd10];
	add.f32 	%f6, %f4, %f5;
	st.global.f32 	[%rd10], %f6;
	add.s64 	%rd12, %rd9, %rd11;
	ld.global.f32 	%f7, [%rd12];
	add.s64 	%rd13, %rd10, %rd11;
	ld.global.f32 	%f8, [%rd13];
	add.f32 	%f9, %f7, %f8;
	st.global.f32 	[%rd13], %f9;
	add.s64 	%rd14, %rd12, %rd11;
	ld.global.f32 	%f10, [%rd14];
	add.s64 	%rd15, %rd13, %rd11;
	ld.global.f32 	%f11, [%rd15];
	add.f32 	%f12, %f10, %f11;
	st.global.f32 	[%rd15], %f12;
	add.s64 	%rd16, %rd14, %rd11;
	ld.global.f32 	%f13, [%rd16];
	add.s64 	%rd17, %rd15, %rd11;
	ld.global.f32 	%f14, [%rd17];
	add.f32 	%f15, %f13, %f14;
	st.global.f32 	[%rd17], %f15;
	add.s32 	%r29, %r26, %r29;
	setp.lt.s32 	%p6, %r29, %r12;
	@%p6 bra 	$L__BB1_6;
$L__BB1_7:
	ret;

}


// ===== COMPILED SASS (sm_100) =====

	.target	sm_100

	.elftype	@"ET_EXEC"


//--------------------- .note.nv.tkinfo           --------------------------
	.section	.note.nv.tkinfo,"",@"SHT_NOTE"
	.sectionflags	@"SHF_NOTE_NV_TKINFO"
	.tkinfo
        /*0018*/ 	.word	0x00000002
        /*0030*/ 	.string	""
        /*0030*/ 	.string	"ptxas"
        /*0030*/ 	.string	"Cuda compilation tools, release 13.0, V13.0.88"
        /*0030*/ 	.string	"Build cuda_13.0.r13.0/compiler.36424714_0"
        /*0030*/ 	.string	"-arch sm_100 -m 64 "



//--------------------- .note.nv.cuinfo           --------------------------
	.section	.note.nv.cuinfo,"",@"SHT_NOTE"
	.sectionflags	@"SHF_NOTE_NV_CUINFO"
        /*0018*/ 	.short	0x0002
        /*001a*/ 	.short	0x0064
        /*001c*/ 	.short	0x0082
	.zero		2


//--------------------- .nv.info                  --------------------------
	.section	.nv.info,"",@"SHT_CUDA_INFO"
	.align	4


	//----- nvinfo : EIATTR_REGCOUNT
	.align		4
        /*0000*/ 	.byte	0x04, 0x2f
        /*0002*/ 	.short	(.L_1 - .L_0)
	.align		4
.L_0:
        /*0004*/ 	.word	index@(_Z4initiiPf)
        /*0008*/ 	.word	0x00000012


	//----- nvinfo : EIATTR_FRAME_SIZE
	.align		4
.L_1:
        /*000c*/ 	.byte	0x04, 0x11
        /*000e*/ 	.short	(.L_3 - .L_2)
	.align		4
.L_2:
        /*0010*/ 	.word	index@(_Z4initiiPf)
        /*0014*/ 	.word	0x00000000


	//----- nvinfo : EIATTR_REGCOUNT
	.align		4
.L_3:
        /*0018*/ 	.byte	0x04, 0x2f
        /*001a*/ 	.short	(.L_5 - .L_4)
	.align		4
.L_4:
        /*001c*/ 	.word	index@(_Z3addiPfS_)
        /*0020*/ 	.word	0x00000018


	//----- nvinfo : EIATTR_FRAME_SIZE
	.align		4
.L_5:
        /*0024*/ 	.byte	0x04, 0x11
        /*0026*/ 	.short	(.L_7 - .L_6)
	.align		4
.L_6:
        /*0028*/ 	.word	index@(_Z3addiPfS_)
        /*002c*/ 	.word	0x00000000


	//----- nvinfo : EIATTR_MIN_STACK_SIZE
	.align		4
.L_7:
        /*0030*/ 	.byte	0x04, 0x12
        /*0032*/ 	.short	(.L_9 - .L_8)
	.align		4
.L_8:
        /*0034*/ 	.word	index@(_Z3addiPfS_)
        /*0038*/ 	.word	0x00000000


	//----- nvinfo : EIATTR_MIN_STACK_SIZE
	.align		4
.L_9:
        /*003c*/ 	.byte	0x04, 0x12
        /*003e*/ 	.short	(.L_11 - .L_10)
	.align		4
.L_10:
        /*0040*/ 	.word	index@(_Z4initiiPf)
        /*0044*/ 	.word	0x00000000
.L_11:


//--------------------- .nv.compat                --------------------------
	.section	.nv.compat,"",@"SHT_CUDA_COMPAT_INFO"
	.align	4
        /*0000*/ 	.byte	0x02, 0x09, 0x00, 0x00, 0x02, 0x02, 0x01, 0x00, 0x02, 0x05, 0x05, 0x00, 0x03, 0x07, 0x01, 0x01
        /*0010*/ 	.byte	0x02, 0x03, 0x00, 0x00, 0x02, 0x06, 0x01, 0x00, 0x04, 0x0b, 0x08, 0x00, 0x09, 0x00, 0x00, 0x00
        /*0020*/ 	.byte	0x00, 0x00, 0x00, 0x00


//--------------------- .nv.info._Z3addiPfS_      --------------------------
	.section	.nv.info._Z3addiPfS_,"",@"SHT_CUDA_INFO"
	.sectionflags	@""
	.align	4


	//----- nvinfo : EIATTR_CUDA_API_VERSION
	.align		4
        /*0000*/ 	.byte	0x04, 0x37
        /*0002*/ 	.short	(.L_13 - .L_12)
.L_12:
        /*0004*/ 	.word	0x00000082


	//----- nvinfo : EIATTR_KPARAM_INFO
	.align		4
.L_13:
        /*0008*/ 	.byte	0x04, 0x17
        /*000a*/ 	.short	(.L_15 - .L_14)
.L_14:
        /*000c*/ 	.word	0x00000000
        /*0010*/ 	.short	0x0002
        /*0012*/ 	.short	0x0010
        /*0014*/ 	.byte	0x00, 0xf5, 0x21, 0x00


	//----- nvinfo : EIATTR_KPARAM_INFO
	.align		4
.L_15:
        /*0018*/ 	.byte	0x04, 0x17
        /*001a*/ 	.short	(.L_17 - .L_16)
.L_16:
        /*001c*/ 	.word	0x00000000
        /*0020*/ 	.short	0x0001
        /*0022*/ 	.short	0x0008
        /*0024*/ 	.byte	0x00, 0xf5, 0x21, 0x00


	//----- nvinfo : EIATTR_KPARAM_INFO
	.align		4
.L_17:
        /*0028*/ 	.byte	0x04, 0x17
        /*002a*/ 	.short	(.L_19 - .L_18)
.L_18:
        /*002c*/ 	.word	0x00000000
        /*0030*/ 	.short	0x0000
        /*0032*/ 	.short	0x0000
        /*0034*/ 	.byte	0x00, 0xf0, 0x11, 0x00


	//----- nvinfo : EIATTR_SPARSE_MMA_MASK
	.align		4
.L_19:
        /*0038*/ 	.byte	0x03, 0x50
        /*003a*/ 	.short	0x0000


	//----- nvinfo : EIATTR_MAXREG_COUNT
	.align		4
        /*003c*/ 	.byte	0x03, 0x1b
        /*003e*/ 	.short	0x00ff


	//----- nvinfo : EIATTR_MERCURY_ISA_VERSION
	.align		4
        /*0040*/ 	.byte	0x03, 0x5f
        /*0042*/ 	.short	0x0101


	//----- nvinfo : EIATTR_VRC_CTA_INIT_COUNT
	.align		4
        /*0044*/ 	.byte	0x02, 0x4a
	.zero		1
	.zero		1


	//----- nvinfo : EIATTR_EXIT_INSTR_OFFSETS
	.align		4
        /*0048*/ 	.byte	0x04, 0x1c
        /*004a*/ 	.short	(.L_21 - .L_20)


	//   ....[0]....
.L_20:
        /*004c*/ 	.word	0x00000090


	//   ....[1]....
        /*0050*/ 	.word	0x00000380


	//   ....[2]....
        /*0054*/ 	.word	0x00000560


	//----- nvinfo : EIATTR_CRS_STACK_SIZE
	.align		4
.L_21:
        /*0058*/ 	.byte	0x04, 0x1e
        /*005a*/ 	.short	(.L_23 - .L_22)
.L_22:
        /*005c*/ 	.word	0x00000000


	//----- nvinfo : EIATTR_CBANK_PARAM_SIZE
	.align		4
.L_23:
        /*0060*/ 	.byte	0x03, 0x19
        /*0062*/ 	.short	0x0018


	//----- nvinfo : EIATTR_PARAM_CBANK
	.align		4
        /*0064*/ 	.byte	0x04, 0x0a
        /*0066*/ 	.short	(.L_25 - .L_24)
	.align		4
.L_24:
        /*0068*/ 	.word	index@(.nv.constant0._Z3addiPfS_)
        /*006c*/ 	.short	0x0380
        /*006e*/ 	.short	0x0018


	//----- nvinfo : EIATTR_SW_WAR
	.align		4
.L_25:
        /*0070*/ 	.byte	0x04, 0x36
        /*0072*/ 	.short	(.L_27 - .L_26)
.L_26:
        /*0074*/ 	.word	0x00000008
.L_27:


//--------------------- .nv.info._Z4initiiPf      --------------------------
	.section	.nv.info._Z4initiiPf,"",@"SHT_CUDA_INFO"
	.sectionflags	@""
	.align	4


	//----- nvinfo : EIATTR_CUDA_API_VERSION
	.align		4
        /*0000*/ 	.byte	0x04, 0x37
        /*0002*/ 	.short	(.L_29 - .L_28)
.L_28:
        /*0004*/ 	.word	0x00000082


	//----- nvinfo : EIATTR_KPARAM_INFO
	.align		4
.L_29:
        /*0008*/ 	.byte	0x04, 0x17
        /*000a*/ 	.short	(.L_31 - .L_30)
.L_30:
        /*000c*/ 	.word	0x00000000
        /*0010*/ 	.short	0x0002
        /*0012*/ 	.short	0x0008
        /*0014*/ 	.byte	0x00, 0xf5, 0x21, 0x00


	//----- nvinfo : EIATTR_KPARAM_INFO
	.align		4
.L_31:
        /*0018*/ 	.byte	0x04, 0x17
        /*001a*/ 	.short	(.L_33 - .L_32)
.L_32:
        /*001c*/ 	.word	0x00000000
        /*0020*/ 	.short	0x0001
        /*0022*/ 	.short	0x0004
        /*0024*/ 	.byte	0x00, 0xf0, 0x11, 0x00


	//----- nvinfo : EIATTR_KPARAM_INFO
	.align		4
.L_33:
        /*0028*/ 	.byte	0x04, 0x17
        /*002a*/ 	.short	(.L_35 - .L_34)
.L_34:
        /*002c*/ 	.word	0x00000000
        /*0030*/ 	.short	0x0000
        /*0032*/ 	.short	0x0000
        /*0034*/ 	.byte	0x00, 0xf0, 0x11, 0x00


	//----- nvinfo : EIATTR_SPARSE_MMA_MASK
	.align		4
.L_35:
        /*0038*/ 	.byte	0x03, 0x50
        /*003a*/ 	.short	0x0000


	//----- nvinfo : EIATTR_MAXREG_COUNT
	.align		4
        /*003c*/ 	.byte	0x03, 0x1b
        /*003e*/ 	.short	0x00ff


	//----- nvinfo : EIATTR_MERCURY_ISA_VERSION
	.align		4
        /*0040*/ 	.byte	0x03, 0x5f
        /*0042*/ 	.short	0x0101


	//----- nvinfo : EIATTR_VRC_CTA_INIT_COUNT
	.align		4
        /*0044*/ 	.byte	0x02, 0x4a
	.zero		1
	.zero		1


	//----- nvinfo : EIATTR_EXIT_INSTR_OFFSETS
	.align		4
        /*0048*/ 	.byte	0x04, 0x1c
        /*004a*/ 	.short	(.L_37 - .L_36)


	//   ....[0]....
.L_36:
        /*004c*/ 	.word	0x00000090


	//   ....[1]....
        /*0050*/ 	.word	0x00000350


	//   ....[2]....
        /*0054*/ 	.word	0x00000420


	//----- nvinfo : EIATTR_CRS_STACK_SIZE
	.align		4
.L_37:
        /*0058*/ 	.byte	0x04, 0x1e
        /*005a*/ 	.short	(.L_39 - .L_38)
.L_38:
        /*005c*/ 	.word	0x00000000


	//----- nvinfo : EIATTR_CBANK_PARAM_SIZE
	.align		4
.L_39:
        /*0060*/ 	.byte	0x03, 0x19
        /*0062*/ 	.short	0x0010


	//----- nvinfo : EIATTR_PARAM_CBANK
	.align		4
        /*0064*/ 	.byte	0x04, 0x0a
        /*0066*/ 	.short	(.L_41 - .L_40)
	.align		4
.L_40:
        /*0068*/ 	.word	index@(.nv.constant0._Z4initiiPf)
        /*006c*/ 	.short	0x0380
        /*006e*/ 	.short	0x0010


	//----- nvinfo : EIATTR_SW_WAR
	.align		4
.L_41:
        /*0070*/ 	.byte	0x04, 0x36
        /*0072*/ 	.short	(.L_43 - .L_42)
.L_42:
        /*0074*/ 	.word	0x00000008
.L_43:


//--------------------- .nv.callgraph             --------------------------
	.section	.nv.callgraph,"",@"SHT_CUDA_CALLGRAPH"
	.align	4
	.sectionentsize	8
	.align		4
        /*0000*/ 	.word	0x00000000
	.align		4
        /*0004*/ 	.word	0xffffffff
	.align		4
        /*0008*/ 	.word	0x00000000
	.align		4
        /*000c*/ 	.word	0xfffffffe
	.align		4
        /*0010*/ 	.word	0x00000000
	.align		4
        /*0014*/ 	.word	0xfffffffd
	.align		4
        /*0018*/ 	.word	0x00000000
	.align		4
        /*001c*/ 	.word	0xfffffffc


//--------------------- .text._Z3addiPfS_         --------------------------
	.section	.text._Z3addiPfS_,"ax",@progbits
	.align	128
        .global         _Z3addiPfS_
        .type           _Z3addiPfS_,@function
        .size           _Z3addiPfS_,(.L_x_10 - _Z3addiPfS_)
        .other          _Z3addiPfS_,@"STO_CUDA_ENTRY STV_DEFAULT"
_Z3addiPfS_:
.text._Z3addiPfS_:
[----:B------:R-:W-:Y:S01]  /*0000*/  LDC R1, c[0x0][0x37c] ;  /* 0x0000df00ff017b82 */ /* 0x000fe20000000800 */
[----:B------:R-:W0:Y:S07]  /*0010*/  S2R R3, SR_TID.X ;  /* 0x0000000000037919 */ /* 0x000e2e0000002100 */
[----:B------:R-:W0:Y:S01]  /*0020*/  S2UR UR4, SR_CTAID.X ;  /* 0x00000000000479c3 */ /* 0x000e220000002500 */
[----:B------:R-:W1:Y:S07]  /*0030*/  LDCU UR6, c[0x0][0x380] ;  /* 0x00007000ff0677ac */ /* 0x000e6e0008000800 */
[----:B------:R-:W0:Y:S01]  /*0040*/  LDC R0, c[0x0][0x360] ;  /* 0x0000d800ff007b82 */ /* 0x000e220000000800 */
[----:B------:R-:W2:Y:S01]  /*0050*/  LDCU UR5, c[0x0][0x370] ;  /* 0x00006e00ff0577ac */ /* 0x000ea20008000800 */
[----:B0-----:R-:W-:-:S02]  /*0060*/  IMAD R3, R0, UR4, R3 ;  /* 0x0000000400037c24 */ /* 0x001fc4000f8e0203 */
[----:B--2---:R-:W-:-:S03]  /*0070*/  IMAD R0, R0, UR5, RZ ;  /* 0x0000000500007c24 */ /* 0x004fc6000f8e02ff */
[----:B-1----:R-:W-:-:S13]  /*0080*/  ISETP.GE.AND P0, PT, R3, UR6, PT ;  /* 0x0000000603007c0c */ /* 0x002fda000bf06270 */
[----:B------:R-:W-:Y:S05]  /*0090*/  @P0 EXIT ;  /* 0x000000000000094d */ /* 0x000fea0003800000 */
[----:B------:R-:W0:Y:S01]  /*00a0*/  I2F.U32.RP R8, R0 ;  /* 0x0000000000087306 */ /* 0x000e220000209000 */
[C---:B------:R-:W-:Y:S01]  /*00b0*/  IMAD.IADD R2, R0.reuse, 0x1, R3 ;  /* 0x0000000100027824 */ /* 0x040fe200078e0203 */
[----:B------:R-:W-:Y:S01]  /*00c0*/  IADD3 R9, PT, PT, RZ, -R0, RZ ;  /* 0x80000000ff097210 */ /* 0x000fe20007ffe0ff */
[----:B------:R-:W1:Y:S01]  /*00d0*/  LDCU.64 UR4, c[0x0][0x358] ;  /* 0x00006b00ff0477ac */ /* 0x000e620008000a00 */
[----:B------:R-:W-:Y:S01]  /*00e0*/  ISETP.NE.U32.AND P2, PT, R0, RZ, PT ;  /* 0x000000ff0000720c */ /* 0x000fe20003f45070 */
[----:B------:R-:W-:Y:S01]  /*00f0*/  BSSY.RECONVERGENT B0, `(.L_x_0) ;  /* 0x0000028000007945 */ /* 0x000fe20003800200 */
[C---:B------:R-:W-:Y:S02]  /*0100*/  ISETP.GE.AND P0, PT, R2.reuse, UR6, PT ;  /* 0x0000000602007c0c */ /* 0x040fe4000bf06270 */
[----:B------:R-:W-:Y:S02]  /*0110*/  VIMNMX R7, PT, PT, R2, UR6, !PT ;  /* 0x0000000602077c48 */ /* 0x000fe4000ffe0100 */
[----:B------:R-:W-:-:S04]  /*0120*/  SEL R6, RZ, 0x1, P0 ;  /* 0x00000001ff067807 */ /* 0x000fc80000000000 */
[----:B------:R-:W-:Y:S01]  /*0130*/  IADD3 R7, PT, PT, R7, -R2, -R6 ;  /* 0x8000000207077210 */ /* 0x000fe20007ffe806 */
[----:B0-----:R-:W0:Y:S02]  /*0140*/  MUFU.RCP R8, R8 ;  /* 0x0000000800087308 */ /* 0x001e240000001000 */
[----:B0-----:R-:W-:-:S06]  /*0150*/  IADD3 R4, PT, PT, R8, 0xffffffe, RZ ;  /* 0x0ffffffe08047810 */ /* 0x001fcc0007ffe0ff */
[----:B------:R0:W2:Y:S02]  /*0160*/  F2I.FTZ.U32.TRUNC.NTZ R5, R4 ;  /* 0x0000000400057305 */ /* 0x0000a4000021f000 */
[----:B0-----:R-:W-:Y:S02]  /*0170*/  HFMA2 R4, -RZ, RZ, 0, 0 ;  /* 0x00000000ff047431 */ /* 0x001fe400000001ff */
[----:B--2---:R-:W-:-:S04]  /*0180*/  IMAD R9, R9, R5, RZ ;  /* 0x0000000509097224 */ /* 0x004fc800078e02ff */
[----:B------:R-:W-:-:S06]  /*0190*/  IMAD.HI.U32 R8, R5, R9, R4 ;  /* 0x0000000905087227 */ /* 0x000fcc00078e0004 */
[----:B------:R-:W-:-:S05]  /*01a0*/  IMAD.HI.U32 R5, R8, R7, RZ ;  /* 0x0000000708057227 */ /* 0x000fca00078e00ff */
[----:B------:R-:W-:-:S05]  /*01b0*/  IADD3 R2, PT, PT, -R5, RZ, RZ ;  /* 0x000000ff05027210 */ /* 0x000fca0007ffe1ff */
[----:B------:R-:W-:-:S05]  /*01c0*/  IMAD R7, R0, R2, R7 ;  /* 0x0000000200077224 */ /* 0x000fca00078e0207 */
[----:B------:R-:W-:-:S13]  /*01d0*/  ISETP.GE.U32.AND P0, PT, R7, R0, PT ;  /* 0x000000000700720c */ /* 0x000fda0003f06070 */
[----:B------:R-:W-:Y:S01]  /*01e0*/  @P0 IMAD.IADD R7, R7, 0x1, -R0 ;  /* 0x0000000107070824 */ /* 0x000fe200078e0a00 */
[----:B------:R-:W-:-:S04]  /*01f0*/  @P0 IADD3 R5, PT, PT, R5, 0x1, RZ ;  /* 0x0000000105050810 */ /* 0x000fc80007ffe0ff */
[----:B------:R-:W-:-:S13]  /*0200*/  ISETP.GE.U32.AND P1, PT, R7, R0, PT ;  /* 0x000000000700720c */ /* 0x000fda0003f26070 */
[----:B------:R-:W-:Y:S02]  /*0210*/  @P1 IADD3 R5, PT, PT, R5, 0x1, RZ ;  /* 0x0000000105051810 */ /* 0x000fe40007ffe0ff */
[----:B------:R-:W-:-:S05]  /*0220*/  @!P2 LOP3.LUT R5, RZ, R0, RZ, 0x33, !PT ;  /* 0x00000000ff05a212 */ /* 0x000fca00078e33ff */
[----:B------:R-:W-:-:S05]  /*0230*/  IMAD.IADD R2, R6, 0x1, R5 ;  /* 0x0000000106027824 */ /* 0x000fca00078e0205 */
[C---:B------:R-:W-:Y:S02]  /*0240*/  LOP3.LUT R4, R2.reuse, 0x3, RZ, 0xc0, !PT ;  /* 0x0000000302047812 */ /* 0x040fe400078ec0ff */
[----:B------:R-:W-:Y:S02]  /*0250*/  ISETP.GE.U32.AND P1, PT, R2, 0x3, PT ;  /* 0x000000030200780c */ /* 0x000fe40003f26070 */
[----:B------:R-:W-:-:S13]  /*0260*/  ISETP.NE.AND P0, PT, R4, 0x3, PT ;  /* 0x000000030400780c */ /* 0x000fda0003f05270 */
[----:B-1----:R-:W-:Y:S05]  /*0270*/  @!P0 BRA `(.L_x_1) ;  /* 0x00000000003c8947 */ /* 0x002fea0003800000 */
[----:B------:R-:W0:Y:S01]  /*0280*/  LDC.64 R8, c[0x0][0x390] ;  /* 0x0000e400ff087b82 */ /* 0x000e220000000a00 */
[----:B------:R-:W-:-:S04]  /*0290*/  IADD3 R2, PT, PT, R2, 0x1, RZ ;  /* 0x0000000102027810 */ /* 0x000fc80007ffe0ff */
[----:B------:R-:W-:-:S03]  /*02a0*/  LOP3.LUT R2, R2, 0x3, RZ, 0xc0, !PT ;  /* 0x0000000302027812 */ /* 0x000fc600078ec0ff */
[----:B------:R-:W1:Y:S01]  /*02b0*/  LDC.64 R10, c[0x0][0x388] ;  /* 0x0000e200ff0a7b82 */ /* 0x000e620000000a00 */
[----:B------:R-:W-:-:S07]  /*02c0*/  IADD3 R2, PT, PT, -R2, RZ, RZ ;  /* 0x000000ff02027210 */ /* 0x000fce0007ffe1ff */
.L_x_2:
[----:B-1----:R-:W-:-:S04]  /*02d0*/  IMAD.WIDE R6, R3, 0x4, R10 ;  /* 0x0000000403067825 */ /* 0x002fc800078e020a */
[----:B0-2---:R-:W-:Y:S02]  /*02e0*/  IMAD.WIDE R4, R3, 0x4, R8 ;  /* 0x0000000403047825 */ /* 0x005fe400078e0208 */
[----:B------:R-:W2:Y:S04]  /*02f0*/  LDG.E R6, desc[UR4][R6.64] ;  /* 0x0000000406067981 */ /* 0x000ea8000c1e1900 */
[----:B------:R-:W2:Y:S01]  /*0300*/  LDG.E R13, desc[UR4][R4.64] ;  /* 0x00000004040d7981 */ /* 0x000ea2000c1e1900 */
[----:B------:R-:W-:Y:S01]  /*0310*/  VIADD R2, R2, 0x1 ;  /* 0x0000000102027836 */ /* 0x000fe20000000000 */
[----:B------:R-:W-:-:S04]  /*0320*/  IADD3 R3, PT, PT, R0, R3, RZ ;  /* 0x0000000300037210 */ /* 0x000fc80007ffe0ff */
[----:B------:R-:W-:Y:S01]  /*0330*/  ISETP.NE.AND P0, PT, R2, RZ, PT ;  /* 0x000000ff0200720c */ /* 0x000fe20003f05270 */
[----:B--2---:R-:W-:-:S05]  /*0340*/  FADD R13, R6, R13 ;  /* 0x0000000d060d7221 */ /* 0x004fca0000000000 */
[----:B------:R2:W-:Y:S07]  /*0350*/  STG.E desc[UR4][R4.64], R13 ;  /* 0x0000000d04007986 */ /* 0x0005ee000c101904 */
[----:B------:R-:W-:Y:S05]  /*0360*/  @P0 BRA `(.L_x_2) ;  /* 0xfffffffc00d80947 */ /* 0x000fea000383ffff */
.L_x_1:
[----:B------:R-:W-:Y:S05]  /*0370*/  BSYNC.RECONVERGENT B0 ;  /* 0x0000000000007941 */ /* 0x000fea0003800200 */
.L_x_0:
[----:B------:R-:W-:Y:S05]  /*0380*/  @!P1 EXIT ;  /* 0x000000000000994d */ /* 0x000fea0003800000 */
.L_x_3:
[----:B-12---:R-:W0:Y:S08]  /*0390*/  LDC.64 R4, c[0x0][0x388] ;  /* 0x0000e200ff047b82 */ /* 0x006e300000000a00 */
[----:B------:R-:W1:Y:S01]  /*03a0*/  LDC.64 R6, c[0x0][0x390] ;  /* 0x0000e400ff067b82 */ /* 0x000e620000000a00 */
[----:B0-----:R-:W-:-:S05]  /*03b0*/  IMAD.WIDE R12, R3, 0x4, R4 ;  /* 0x00000004030c7825 */ /* 0x001fca00078e0204 */
[----:B------:R-:W2:Y:S01]  /*03c0*/  LDG.E R2, desc[UR4][R12.64] ;  /* 0x000000040c027981 */ /* 0x000ea2000c1e1900 */
[----:B-1----:R-:W-:-:S05]  /*03d0*/  IMAD.WIDE R14, R3, 0x4, R6 ;  /* 0x00000004030e7825 */ /* 0x002fca00078e0206 */
[----:B------:R-:W2:Y:S01]  /*03e0*/  LDG.E R5, desc[UR4][R14.64] ;  /* 0x000000040e057981 */ /* 0x000ea2000c1e1900 */
[----:B------:R-:W-:-:S04]  /*03f0*/  IMAD.WIDE R6, R0, 0x4, R14 ;  /* 0x0000000400067825 */ /* 0x000fc800078e020e */
[----:B--2---:R-:W-:Y:S01]  /*0400*/  FADD R17, R2, R5 ;  /* 0x0000000502117221 */ /* 0x004fe20000000000 */
[----:B------:R-:W-:-:S04]  /*0410*/  IMAD.WIDE R4, R0, 0x4, R12 ;  /* 0x0000000400047825 */ /* 0x000fc800078e020c */
[----:B------:R0:W-:Y:S04]  /*0420*/  STG.E desc[UR4][R14.64], R17 ;  /* 0x000000110e007986 */ /* 0x0001e8000c101904 */
[----:B------:R-:W2:Y:S04]  /*0430*/  LDG.E R2, desc[UR4][R4.64] ;  /* 0x0000000404027981 */ /* 0x000ea8000c1e1900 */
[----:B------:R-:W2:Y:S01]  /*0440*/  LDG.E R9, desc[UR4][R6.64] ;  /* 0x0000000406097981 */ /* 0x000ea2000c1e1900 */
[----:B------:R-:W-:-:S04]  /*0450*/  IMAD.WIDE R10, R0, 0x4, R6 ;  /* 0x00000004000a7825 */ /* 0x000fc800078e0206 */
[----:B--2---:R-:W-:Y:S01]  /*0460*/  FADD R19, R2, R9 ;  /* 0x0000000902137221 */ /* 0x004fe20000000000 */
[----:B------:R-:W-:-:S04]  /*0470*/  IMAD.WIDE R8, R0, 0x4, R4 ;  /* 0x0000000400087825 */ /* 0x000fc800078e0204 */
[----:B------:R1:W-:Y:S04]  /*0480*/  STG.E desc[UR4][R6.64], R19 ;  /* 0x0000001306007986 */ /* 0x0003e8000c101904 */
[----:B------:R-:W2:Y:S04]  /*0490*/  LDG.E R2, desc[UR4][R8.64] ;  /* 0x0000000408027981 */ /* 0x000ea8000c1e1900 */
[----:B------:R-:W2:Y:S01]  /*04a0*/  LDG.E R13, desc[UR4][R10.64] ;  /* 0x000000040a0d7981 */ /* 0x000ea2000c1e1900 */
[----:B0-----:R-:W-:-:S04]  /*04b0*/  IMAD.WIDE R14, R0, 0x4, R10 ;  /* 0x00000004000e7825 */ /* 0x001fc800078e020a */
[----:B--2---:R-:W-:Y:S01]  /*04c0*/  FADD R21, R2, R13 ;  /* 0x0000000d02157221 */ /* 0x004fe20000000000 */
[----:B------:R-:W-:-:S04]  /*04d0*/  IMAD.WIDE R12, R0, 0x4, R8 ;  /* 0x00000004000c7825 */ /* 0x000fc800078e0208 */
[----:B------:R1:W-:Y:S04]  /*04e0*/  STG.E desc[UR4][R10.64], R21 ;  /* 0x000000150a007986 */ /* 0x0003e8000c101904 */
[----:B------:R-:W2:Y:S04]  /*04f0*/  LDG.E R12, desc[UR4][R12.64] ;  /* 0x000000040c0c7981 */ /* 0x000ea8000c1e1900 */
[----:B------:R-:W2:Y:S01]  /*0500*/  LDG.E R5, desc[UR4][R14.64] ;  /* 0x000000040e057981 */ /* 0x000ea2000c1e1900 */
[----:B------:R-:W-:-:S04]  /*0510*/  LEA R3, R0, R3, 0x2 ;  /* 0x0000000300037211 */ /* 0x000fc800078e10ff */
[----:B------:R-:W-:Y:S01]  /*0520*/  ISETP.GE.AND P0, PT, R3, UR6, PT ;  /* 0x0000000603007c0c */ /* 0x000fe2000bf06270 */
[----:B--2---:R-:W-:-:S05]  /*0530*/  FADD R5, R12, R5 ;  /* 0x000000050c057221 */ /* 0x004fca0000000000 */
[----:B------:R1:W-:Y:S07]  /*0540*/  STG.E desc[UR4][R14.64], R5 ;  /* 0x000000050e007986 */ /* 0x0003ee000c101904 */
[----:B------:R-:W-:Y:S05]  /*0550*/  @!P0 BRA `(.L_x_3) ;  /* 0xfffffffc008c8947 */ /* 0x000fea000383ffff */
[----:B------:R-:W-:Y:S05]  /*0560*/  EXIT ;  /* 0x000000000000794d */ /* 0x000fea0003800000 */
.L_x_4:
[----:B------:R-:W-:-:S00]  /*0570*/  BRA `(.L_x_4) ;  /* 0xfffffffc00fc7947 */ /* 0x000fc0000383ffff */
[----:B------:R-:W-:-:S00]  /*0580*/  NOP ;  /* 0x0000000000007918 */ /* 0x000fc00000000000 */
[----:B------:R-:W-:-:S00]  /*0590*/  NOP ;  /* 0x0000000000007918 */ /* 0x000fc00000000000 */
[----:B------:R-:W-:-:S00]  /*05a0*/  NOP ;  /* 0x0000000000007918 */ /* 0x000fc00000000000 */
[----:B------:R-:W-:-:S00]  /*05b0*/  NOP ;  /* 0x0000000000007918 */ /* 0x000fc00000000000 */
[----:B------:R-:W-:-:S00]  /*05c0*/  NOP ;  /* 0x0000000000007918 */ /* 0x000fc00000000000 */
[----:B------:R-:W-:-:S00]  /*05d0*/  NOP ;  /* 0x0000000000007918 */ /* 0x000fc00000000000 */
[----:B------:R-:W-:-:S00]  /*05e0*/  NOP ;  /* 0x0000000000007918 */ /* 0x000fc00000000000 */
[----:B------:R-:W-:-:S00]  /*05f0*/  NOP ;  /* 0x0000000000007918 */ /* 0x000fc00000000000 */
.L_x_10:


//--------------------- .text._Z4initiiPf         --------------------------
	.section	.text._Z4initiiPf,"ax",@progbits
	.align	128
        .global         _Z4initiiPf
        .type           _Z4initiiPf,@function
        .size           _Z4initiiPf,(.L_x_11 - _Z4initiiPf)
        .other          _Z4initiiPf,@"STO_CUDA_ENTRY STV_DEFAULT"
_Z4initiiPf:
.text._Z4initiiPf:
        /* <DEDUP_REMOVED lines=11> */
[C---:B------:R-:W-:Y:S01]  /*00b0*/  IADD3 R2, PT, PT, R0.reuse, R3, RZ ;  /* 0x0000000300027210 */ /* 0x040fe20007ffe0ff */
[----:B------:R-:W-:Y:S01]  /*00c0*/  IMAD.MOV R9, RZ, RZ, -R0 ;  /* 0x000000ffff097224 */ /* 0x000fe200078e0a00 */
[----:B------:R-:W-:Y:S01]  /*00d0*/  ISETP.NE.U32.AND P2, PT, R0, RZ, PT ;  /* 0x000000ff0000720c */ /* 0x000fe20003f45070 */
[----:B------:R-:W1:Y:S01]  /*00e0*/  LDCU UR7, c[0x0][0x384] ;  /* 0x00007080ff0777ac */ /* 0x000e620008000800 */
[C---:B------:R-:W-:Y:S01]  /*00f0*/  ISETP.GE.AND P0, PT, R2.reuse, UR6, PT ;  /* 0x0000000602007c0c */ /* 0x040fe2000bf06270 */
[----:B------:R-:W-:Y:S01]  /*0100*/  BSSY.RECONVERGENT B0, `(.L_x_5) ;  /* 0x0000024000007945 */ /* 0x000fe20003800200 */
[----:B------:R-:W-:Y:S01]  /*0110*/  VIMNMX R7, PT, PT, R2, UR6, !PT ;  /* 0x0000000602077c48 */ /* 0x000fe2000ffe0100 */
[----:B------:R-:W2:Y:S01]  /*0120*/  LDCU.64 UR4, c[0x0][0x358] ;  /* 0x00006b00ff0477ac */ /* 0x000ea20008000a00 */
[----:B------:R-:W-:-:S04]  /*0130*/  SEL R6, RZ, 0x1, P0 ;  /* 0x00000001ff067807 */ /* 0x000fc80000000000 */
[----:B------:R-:W-:Y:S01]  /*0140*/  IADD3 R7, PT, PT, R7, -R2, -R6 ;  /* 0x8000000207077210 */ /* 0x000fe20007ffe806 */
[----:B0-----:R-:W0:Y:S01]  /*0150*/  MUFU.RCP R8, R8 ;  /* 0x0000000800087308 */ /* 0x001e220000001000 */
[----:B-1----:R-:W-:Y:S01]  /*0160*/  I2FP.F32.S32 R15, UR7 ;  /* 0x00000007000f7c45 */ /* 0x002fe20008201400 */
[----:B0-----:R-:W-:-:S06]  /*0170*/  VIADD R4, R8, 0xffffffe ;  /* 0x0ffffffe08047836 */ /* 0x001fcc0000000000 */
[----:B------:R0:W1:Y:S02]  /*0180*/  F2I.FTZ.U32.TRUNC.NTZ R5, R4 ;  /* 0x0000000400057305 */ /* 0x000064000021f000 */
[----:B0-----:R-:W-:Y:S02]  /*0190*/  IMAD.MOV.U32 R4, RZ, RZ, RZ ;  /* 0x000000ffff047224 */ /* 0x001fe400078e00ff */
[----:B-1----:R-:W-:-:S04]  /*01a0*/  IMAD R9, R9, R5, RZ ;  /* 0x0000000509097224 */ /* 0x002fc800078e02ff */
[----:B------:R-:W-:-:S06]  /*01b0*/  IMAD.HI.U32 R8, R5, R9, R4 ;  /* 0x0000000905087227 */ /* 0x000fcc00078e0004 */
[----:B------:R-:W-:-:S04]  /*01c0*/  IMAD.HI.U32 R5, R8, R7, RZ ;  /* 0x0000000708057227 */ /* 0x000fc800078e00ff */
[----:B------:R-:W-:-:S04]  /*01d0*/  IMAD.MOV R2, RZ, RZ, -R5 ;  /* 0x000000ffff027224 */ /* 0x000fc800078e0a05 */
[----:B------:R-:W-:-:S05]  /*01e0*/  IMAD R7, R0, R2, R7 ;  /* 0x0000000200077224 */ /* 0x000fca00078e0207 */
[----:B------:R-:W-:-:S13]  /*01f0*/  ISETP.GE.U32.AND P0, PT, R7, R0, PT ;  /* 0x000000000700720c */ /* 0x000fda0003f06070 */
[----:B------:R-:W-:Y:S01]  /*0200*/  @P0 IADD3 R7, PT, PT, -R0, R7, RZ ;  /* 0x0000000700070210 */ /* 0x000fe20007ffe1ff */
[----:B------:R-:W-:-:S03]  /*0210*/  @P0 VIADD R5, R5, 0x1 ;  /* 0x0000000105050836 */ /* 0x000fc60000000000 */
[----:B------:R-:W-:-:S13]  /*0220*/  ISETP.GE.U32.AND P1, PT, R7, R0, PT ;  /* 0x000000000700720c */ /* 0x000fda0003f26070 */
[----:B------:R-:W-:Y:S02]  /*0230*/  @P1 IADD3 R5, PT, PT, R5, 0x1, RZ ;  /* 0x0000000105051810 */ /* 0x000fe40007ffe0ff */
[----:B------:R-:W-:-:S05]  /*0240*/  @!P2 LOP3.LUT R5, RZ, R0, RZ, 0x33, !PT ;  /* 0x00000000ff05a212 */ /* 0x000fca00078e33ff */
[----:B------:R-:W-:-:S05]  /*0250*/  IMAD.IADD R2, R6, 0x1, R5 ;  /* 0x0000000106027824 */ /* 0x000fca00078e0205 */
[C---:B------:R-:W-:Y:S02]  /*0260*/  LOP3.LUT R4, R2.reuse, 0x3, RZ, 0xc0, !PT ;  /* 0x0000000302047812 */ /* 0x040fe400078ec0ff */
[----:B------:R-:W-:Y:S02]  /*0270*/  ISETP.GE.U32.AND P1, PT, R2, 0x3, PT ;  /* 0x000000030200780c */ /* 0x000fe40003f26070 */
[----:B------:R-:W-:-:S13]  /*0280*/  ISETP.NE.AND P0, PT, R4, 0x3, PT ;  /* 0x000000030400780c */ /* 0x000fda0003f05270 */
[----:B--2---:R-:W-:Y:S05]  /*0290*/  @!P0 BRA `(.L_x_6) ;  /* 0x0000000000288947 */ /* 0x004fea0003800000 */
[----:B------:R-:W0:Y:S01]  /*02a0*/  LDC.64 R6, c[0x0][0x388] ;  /* 0x0000e200ff067b82 */ /* 0x000e220000000a00 */
[----:B------:R-:W-:-:S04]  /*02b0*/  IADD3 R2, PT, PT, R2, 0x1, RZ ;  /* 0x0000000102027810 */ /* 0x000fc80007ffe0ff */
[----:B------:R-:W-:-:S05]  /*02c0*/  LOP3.LUT R2, R2, 0x3, RZ, 0xc0, !PT ;  /* 0x0000000302027812 */ /* 0x000fca00078ec0ff */
[----:B------:R-:W-:-:S07]  /*02d0*/  IMAD.MOV R2, RZ, RZ, -R2 ;  /* 0x000000ffff027224 */ /* 0x000fce00078e0a02 */
.L_x_7:
[----:B0-----:R-:W-:Y:S01]  /*02e0*/  IMAD.WIDE R4, R3, 0x4, R6 ;  /* 0x0000000403047825 */ /* 0x001fe200078e0206 */
[----:B------:R-:W-:-:S03]  /*02f0*/  IADD3 R2, PT, PT, R2, 0x1, RZ ;  /* 0x0000000102027810 */ /* 0x000fc60007ffe0ff */
[----:B------:R-:W-:Y:S01]  /*0300*/  IMAD.IADD R3, R0, 0x1, R3 ;  /* 0x0000000100037824 */ /* 0x000fe200078e0203 */
[----:B------:R1:W-:Y:S01]  /*0310*/  STG.E desc[UR4][R4.64], R15 ;  /* 0x0000000f04007986 */ /* 0x0003e2000c101904 */
[----:B------:R-:W-:-:S13]  /*0320*/  ISETP.NE.AND P0, PT, R2, RZ, PT ;  /* 0x000000ff0200720c */ /* 0x000fda0003f05270 */
[----:B-1----:R-:W-:Y:S05]  /*0330*/  @P0 BRA `(.L_x_7) ;  /* 0xfffffffc00e80947 */ /* 0x002fea000383ffff */
.L_x_6:
[----:B------:R-:W-:Y:S05]  /*0340*/  BSYNC.RECONVERGENT B0 ;  /* 0x0000000000007941 */ /* 0x000fea0003800200 */
.L_x_5:
[----:B------:R-:W-:Y:S05]  /*0350*/  @!P1 EXIT ;  /* 0x000000000000994d */ /* 0x000fea0003800000 */
[----:B------:R-:W0:Y:S02]  /*0360*/  LDC.64 R10, c[0x0][0x388] ;  /* 0x0000e200ff0a7b82 */ /* 0x000e240000000a00 */
.L_x_8:
[----:B01----:R-:W-:Y:S01]  /*0370*/  IMAD.WIDE R12, R3, 0x4, R10 ;  /* 0x00000004030c7825 */ /* 0x003fe200078e020a */
[----:B------:R-:W-:-:S04]  /*0380*/  LEA R3, R0, R3, 0x2 ;  /* 0x0000000300037211 */ /* 0x000fc800078e10ff */
[----:B------:R1:W-:Y:S01]  /*0390*/  STG.E desc[UR4][R12.64], R15 ;  /* 0x0000000f0c007986 */ /* 0x0003e2000c101904 */
[----:B------:R-:W-:Y:S01]  /*03a0*/  IMAD.WIDE R4, R0, 0x4, R12 ;  /* 0x0000000400047825 */ /* 0x000fe200078e020c */
[----:B------:R-:W-:-:S04]  /*03b0*/  ISETP.GE.AND P0, PT, R3, UR6, PT ;  /* 0x0000000603007c0c */ /* 0x000fc8000bf06270 */
[----:B------:R1:W-:Y:S01]  /*03c0*/  STG.E desc[UR4][R4.64], R15 ;  /* 0x0000000f04007986 */ /* 0x0003e2000c101904 */
[----:B------:R-:W-:-:S05]  /*03d0*/  IMAD.WIDE R6, R0, 0x4, R4 ;  /* 0x0000000400067825 */ /* 0x000fca00078e0204 */
[----:B------:R1:W-:Y:S01]  /*03e0*/  STG.E desc[UR4][R6.64], R15 ;  /* 0x0000000f06007986 */ /* 0x0003e2000c101904 */
[----:B------:R-:W-:-:S05]  /*03f0*/  IMAD.WIDE R8, R0, 0x4, R6 ;  /* 0x0000000400087825 */ /* 0x000fca00078e0206 */
[----:B------:R1:W-:Y:S01]  /*0400*/  STG.E desc[UR4][R8.64], R15 ;  /* 0x0000000f08007986 */ /* 0x0003e2000c101904 */
[----:B------:R-:W-:Y:S05]  /*0410*/  @!P0 BRA `(.L_x_8) ;  /* 0xfffffffc00d48947 */ /* 0x000fea000383ffff */
[----:B------:R-:W-:Y:S05]  /*0420*/  EXIT ;  /* 0x000000000000794d */ /* 0x000fea0003800000 */
.L_x_9:
        /* <DEDUP_REMOVED lines=13> */
.L_x_11:


//--------------------- .nv.shared.reserved.0     --------------------------
	.section	.nv.shared.reserved.0,"aw",@nobits
	.weak		__nv_reservedSMEM_offset_0_alias
	.size		__nv_reservedSMEM_offset_0_alias, 0, 64
	.other		__nv_reservedSMEM_offset_0_alias,@"STO_CUDA_RESERVED_SHARED STV_DEFAULT"
__nv_reservedSMEM_offset_0_alias:
	.zero		0
	.zero		64


//--------------------- .nv.constant0._Z3addiPfS_ --------------------------
	.section	.nv.constant0._Z3addiPfS_,"a",@progbits
	.sectionflags	@""
	.align	4
.nv.constant0._Z3addiPfS_:
	.zero		920


//--------------------- .nv.constant0._Z4initiiPf --------------------------
	.section	.nv.constant0._Z4initiiPf,"a",@progbits
	.sectionflags	@""
	.align	4
.nv.constant0._Z4initiiPf:
	.zero		912


//--------------------- SYMBOLS --------------------------

	.type		.nv.reservedSmem.offset0,@object
	.size		.nv.reservedSmem.offset0,0x4
